//
// Generated by NVIDIA NVVM Compiler
//
// Compiler Build ID: CL-36424714
// Cuda compilation tools, release 13.0, V13.0.88
// Based on NVVM 20.0.0
//

.version 9.0
.target sm_100
.address_size 64

	// .globl	_Z12computeArrayPii
.global .align 4 .b8 precalc_xorwow_matrix[102400];
.global .align 4 .b8 precalc_xorwow_offset_matrix[102400];
.global .align 4 .b8 mrg32k3aM1[2304];
.global .align 4 .b8 mrg32k3aM2[2304];
.global .align 4 .b8 mrg32k3aM1SubSeq[2016];
.global .align 4 .b8 mrg32k3aM2SubSeq[2016];
.global .align 4 .b8 mrg32k3aM1Seq[2304];
.global .align 4 .b8 mrg32k3aM2Seq[2304];
.const .align 8 .b8 __cr_lgamma_table[72];

.visible .entry _Z12computeArrayPii(
	.param .u64 .ptr .align 1 _Z12computeArrayPii_param_0,
	.param .u32 _Z12computeArrayPii_param_1
)
{
	.reg .b32 	%r<7>;
	.reg .b64 	%rd<5>;

	ld.param.u64 	%rd1, [_Z12computeArrayPii_param_0];
	ld.param.u32 	%r1, [_Z12computeArrayPii_param_1];
	cvta.to.global.u64 	%rd2, %rd1;
	mov.u32 	%r2, %tid.x;
	mov.u32 	%r3, %ctaid.x;
	shl.b32 	%r4, %r3, 3;
	add.s32 	%r5, %r4, %r2;
	mad.lo.s32 	%r6, %r1, %r2, %r3;
	mul.wide.u32 	%rd3, %r5, 4;
	add.s64 	%rd4, %rd2, %rd3;
	st.global.u32 	[%rd4], %r6;
	ret;

}


// ===== COMPILED SASS (sm_100) =====

	.target	sm_100

	.elftype	@"ET_EXEC"


//--------------------- .note.nv.tkinfo           --------------------------
	.section	.note.nv.tkinfo,"",@"SHT_NOTE"
	.sectionflags	@"SHF_NOTE_NV_TKINFO"
	.tkinfo
        /*0018*/ 	.word	0x00000002
        /*0030*/ 	.string	""
        /*0030*/ 	.string	"ptxas"
        /*0030*/ 	.string	"Cuda compilation tools, release 13.0, V13.0.88"
        /*0030*/ 	.string	"Build cuda_13.0.r13.0/compiler.36424714_0"
        /*0030*/ 	.string	"-arch sm_100 -m 64 "



//--------------------- .note.nv.cuinfo           --------------------------
	.section	.note.nv.cuinfo,"",@"SHT_NOTE"
	.sectionflags	@"SHF_NOTE_NV_CUINFO"
        /*0018*/ 	.short	0x0002
        /*001a*/ 	.short	0x0064
        /*001c*/ 	.short	0x0082
	.zero		2


//--------------------- .nv.info                  --------------------------
	.section	.nv.info,"",@"SHT_CUDA_INFO"
	.align	4


	//----- nvinfo : EIATTR_REGCOUNT
	.align		4
        /*0000*/ 	.byte	0x04, 0x2f
        /*0002*/ 	.short	(.L_10 - .L_9)
	.align		4
.L_9:
        /*0004*/ 	.word	index@(_Z12computeArrayPii)
        /*0008*/ 	.word	0x0000000a


	//----- nvinfo : EIATTR_FRAME_SIZE
	.align		4
.L_10:
        /*000c*/ 	.byte	0x04, 0x11
        /*000e*/ 	.short	(.L_12 - .L_11)
	.align		4
.L_11:
        /*0010*/ 	.word	index@(_Z12computeArrayPii)
        /*0014*/ 	.word	0x00000000


	//----- nvinfo : EIATTR_MIN_STACK_SIZE
	.align		4
.L_12:
        /*0018*/ 	.byte	0x04, 0x12
        /*001a*/ 	.short	(.L_14 - .L_13)
	.align		4
.L_13:
        /*001c*/ 	.word	index@(_Z12computeArrayPii)
        /*0020*/ 	.word	0x00000000
.L_14:


//--------------------- .nv.compat                --------------------------
	.section	.nv.compat,"",@"SHT_CUDA_COMPAT_INFO"
	.align	4
        /*0000*/ 	.byte	0x02, 0x09, 0x00, 0x00, 0x02, 0x02, 0x01, 0x00, 0x02, 0x05, 0x05, 0x00, 0x03, 0x07, 0x01, 0x01
        /*0010*/ 	.byte	0x02, 0x03, 0x00, 0x00, 0x02, 0x06, 0x01, 0x00, 0x04, 0x0b, 0x08, 0x00, 0x09, 0x00, 0x00, 0x00
        /*0020*/ 	.byte	0x00, 0x00, 0x00, 0x00


//--------------------- .nv.info._Z12computeArrayPii --------------------------
	.section	.nv.info._Z12computeArrayPii,"",@"SHT_CUDA_INFO"
	.sectionflags	@""
	.align	4


	//----- nvinfo : EIATTR_CUDA_API_VERSION
	.align		4
        /*0000*/ 	.byte	0x04, 0x37
        /*0002*/ 	.short	(.L_16 - .L_15)
.L_15:
        /*0004*/ 	.word	0x00000082


	//----- nvinfo : EIATTR_KPARAM_INFO
	.align		4
.L_16:
        /*0008*/ 	.byte	0x04, 0x17
        /*000a*/ 	.short	(.L_18 - .L_17)
.L_17:
        /*000c*/ 	.word	0x00000000
        /*0010*/ 	.short	0x0001
        /*0012*/ 	.short	0x0008
        /*0014*/ 	.byte	0x00, 0xf0, 0x11, 0x00


	//----- nvinfo : EIATTR_KPARAM_INFO
	.align		4
.L_18:
        /*0018*/ 	.byte	0x04, 0x17
        /*001a*/ 	.short	(.L_20 - .L_19)
.L_19:
        /*001c*/ 	.word	0x00000000
        /*0020*/ 	.short	0x0000
        /*0022*/ 	.short	0x0000
        /*0024*/ 	.byte	0x00, 0xf5, 0x21, 0x00


	//----- nvinfo : EIATTR_SPARSE_MMA_MASK
	.align		4
.L_20:
        /*0028*/ 	.byte	0x03, 0x50
        /*002a*/ 	.short	0x0000


	//----- nvinfo : EIATTR_MAXREG_COUNT
	.align		4
        /*002c*/ 	.byte	0x03, 0x1b
        /*002e*/ 	.short	0x00ff


	//----- nvinfo : EIATTR_MERCURY_ISA_VERSION
	.align		4
        /*0030*/ 	.byte	0x03, 0x5f
        /*0032*/ 	.short	0x0101


	//----- nvinfo : EIATTR_VRC_CTA_INIT_COUNT
	.align		4
        /*0034*/ 	.byte	0x02, 0x4a
	.zero		1
	.zero		1


	//----- nvinfo : EIATTR_EXIT_INSTR_OFFSETS
	.align		4
        /*0038*/ 	.byte	0x04, 0x1c
        /*003a*/ 	.short	(.L_22 - .L_21)


	//   ....[0]....
.L_21:
        /*003c*/ 	.word	0x000000a0


	//----- nvinfo : EIATTR_CBANK_PARAM_SIZE
	.align		4
.L_22:
        /*0040*/ 	.byte	0x03, 0x19
        /*0042*/ 	.short	0x000c


	//----- nvinfo : EIATTR_PARAM_CBANK
	.align		4
        /*0044*/ 	.byte	0x04, 0x0a
        /*0046*/ 	.short	(.L_24 - .L_23)
	.align		4
.L_23:
        /*0048*/ 	.word	index@(.nv.constant0._Z12computeArrayPii)
        /*004c*/ 	.short	0x0380
        /*004e*/ 	.short	0x000c


	//----- nvinfo : EIATTR_SW_WAR
	.align		4
.L_24:
        /*0050*/ 	.byte	0x04, 0x36
        /*0052*/ 	.short	(.L_26 - .L_25)
.L_25:
        /*0054*/ 	.word	0x00000008
.L_26:


//--------------------- .nv.callgraph             --------------------------
	.section	.nv.callgraph,"",@"SHT_CUDA_CALLGRAPH"
	.align	4
	.sectionentsize	8
	.align		4
        /*0000*/ 	.word	0x00000000
	.align		4
        /*0004*/ 	.word	0xffffffff
	.align		4
        /*0008*/ 	.word	0x00000000
	.align		4
        /*000c*/ 	.word	0xfffffffe
	.align		4
        /*0010*/ 	.word	0x00000000
	.align		4
        /*0014*/ 	.word	0xfffffffd
	.align		4
        /*0018*/ 	.word	0x00000000
	.align		4
        /*001c*/ 	.word	0xfffffffc


//--------------------- .nv.constant4             --------------------------
	.section	.nv.constant4,"a",@progbits
	.align	8
	.align		8
.nv.constant4:
        /*0000*/ 	.dword	precalc_xorwow_matrix
	.align		8
        /*0008*/ 	.dword	precalc_xorwow_offset_matrix
	.align		8
        /*0010*/ 	.dword	mrg32k3aM1
	.align		8
        /*0018*/ 	.dword	mrg32k3aM2
	.align		8
        /*0020*/ 	.dword	mrg32k3aM1SubSeq
	.align		8
        /*0028*/ 	.dword	mrg32k3aM2SubSeq
	.align		8
        /*0030*/ 	.dword	mrg32k3aM1Seq
	.align		8
        /*0038*/ 	.dword	mrg32k3aM2Seq


//--------------------- .nv.constant3             --------------------------
	.section	.nv.constant3,"a",@progbits
	.align	8
.nv.constant3:
	.type		__cr_lgamma_table,@object
	.size		__cr_lgamma_table,(.L_8 - __cr_lgamma_table)
__cr_lgamma_table:
        /*0000*/ 	.byte	0x00, 0x00, 0x00, 0x00, 0x00, 0x00, 0x00, 0x00, 0x00, 0x00, 0x00, 0x00, 0x00, 0x00, 0x00, 0x00
        /*0010*/ 	.byte	0xef, 0x39, 0xfa, 0xfe, 0x42, 0x2e, 0xe6, 0x3f, 0x02, 0x20, 0x2a, 0xfa, 0x0b, 0xab, 0xfc, 0x3f
        /*0020*/ 	.byte	0xf9, 0x2c, 0x92, 0x7c, 0xa7, 0x6c, 0x09, 0x40, 0xc9, 0x79, 0x44, 0x3c, 0x64, 0x26, 0x13, 0x40
        /*0030*/ 	.byte	0xca, 0x01, 0xcf, 0x3a, 0x27, 0x51, 0x1a, 0x40, 0x30, 0xcc, 0x2d, 0xf3, 0xe1, 0x0c, 0x21, 0x40
        /*0040*/ 	.byte	0x0d, 0xb7, 0xfc, 0x82, 0x8e, 0x35, 0x25, 0x40
.L_8:


//--------------------- .text._Z12computeArrayPii --------------------------
	.section	.text._Z12computeArrayPii,"ax",@progbits
	.align	128
        .global         _Z12computeArrayPii
        .type           _Z12computeArrayPii,@function
        .size           _Z12computeArrayPii,(.L_x_1 - _Z12computeArrayPii)
        .other          _Z12computeArrayPii,@"STO_CUDA_ENTRY STV_DEFAULT"
_Z12computeArrayPii:
.text._Z12computeArrayPii:
[----:B------:R-:W-:Y:S01]  /*0000*/  LDC R1, c[0x0][0x37c] ;  /* 0x0000df00ff017b82 */ /* 0x000fe20000000800 */
[----:B------:R-:W0:Y:S07]  /*0010*/  S2R R7, SR_TID.X ;  /* 0x0000000000077919 */ /* 0x000e2e0000002100 */
[----:B------:R-:W1:Y:S01]  /*0020*/  LDC.64 R2, c[0x0][0x380] ;  /* 0x0000e000ff027b82 */ /* 0x000e620000000a00 */
[----:B------:R-:W2:Y:S01]  /*0030*/  LDCU UR6, c[0x0][0x388] ;  /* 0x00007100ff0677ac */ /* 0x000ea20008000800 */
[----:B------:R-:W0:Y:S01]  /*0040*/  S2R R0, SR_CTAID.X ;  /* 0x0000000000007919 */ /* 0x000e220000002500 */
[----:B------:R-:W3:Y:S01]  /*0050*/  LDCU.64 UR4, c[0x0][0x358] ;  /* 0x00006b00ff0477ac */ /* 0x000ee20008000a00 */
[----:B0-----:R-:W-:Y:S01]  /*0060*/  LEA R5, R0, R7, 0x3 ;  /* 0x0000000700057211 */ /* 0x001fe200078e18ff */
[----:B--2---:R-:W-:-:S04]  /*0070*/  IMAD R7, R7, UR6, R0 ;  /* 0x0000000607077c24 */ /* 0x004fc8000f8e0200 */
[----:B-1----:R-:W-:-:S05]  /*0080*/  IMAD.WIDE.U32 R2, R5, 0x4, R2 ;  /* 0x0000000405027825 */ /* 0x002fca00078e0002 */
[----:B---3--:R-:W-:Y:S01]  /*0090*/  STG.E desc[UR4][R2.64], R7 ;  /* 0x0000000702007986 */ /* 0x008fe2000c101904 */
[----:B------:R-:W-:Y:S05]  /*00a0*/  EXIT ;  /* 0x000000000000794d */ /* 0x000fea0003800000 */
.L_x_0:
[----:B------:R-:W-:-:S00]  /*00b0*/  BRA `(.L_x_0) ;  /* 0xfffffffc00fc7947 */ /* 0x000fc0000383ffff */
[----:B------:R-:W-:-:S00]  /*00c0*/  NOP ;  /* 0x0000000000007918 */ /* 0x000fc00000000000 */
        /* <DEDUP_REMOVED lines=11> */
.L_x_1:


//--------------------- .nv.global.init           --------------------------
	.section	.nv.global.init,"aw",@progbits
	.align	4
.nv.global.init:
	.type		mrg32k3aM1SubSeq,@object
	.size		mrg32k3aM1SubSeq,(mrg32k3aM2SubSeq - mrg32k3aM1SubSeq)
mrg32k3aM1SubSeq:
        /*0000*/ 	.byte	0x0b, 0xcc, 0xee, 0x04, 0x73, 0x29, 0x8b, 0x6f, 0xf6, 0x53, 0x03, 0xf6, 0x23, 0xf6, 0xea, 0xda
        /* <DEDUP_REMOVED lines=125> */
	.type		mrg32k3aM2SubSeq,@object
	.size		mrg32k3aM2SubSeq,(mrg32k3aM1 - mrg32k3aM2SubSeq)
mrg32k3aM2SubSeq:
        /* <DEDUP_REMOVED lines=126> */
	.type		mrg32k3aM1,@object
	.size		mrg32k3aM1,(mrg32k3aM1Seq - mrg32k3aM1)
mrg32k3aM1:
        /* <DEDUP_REMOVED lines=144> */
	.type		mrg32k3aM1Seq,@object
	.size		mrg32k3aM1Seq,(mrg32k3aM2 - mrg32k3aM1Seq)
mrg32k3aM1Seq:
        /* <DEDUP_REMOVED lines=144> */
	.type		mrg32k3aM2,@object
	.size		mrg32k3aM2,(mrg32k3aM2Seq - mrg32k3aM2)
mrg32k3aM2:
        /* <DEDUP_REMOVED lines=144> */
	.type		mrg32k3aM2Seq,@object
	.size		mrg32k3aM2Seq,(precalc_xorwow_matrix - mrg32k3aM2Seq)
mrg32k3aM2Seq:
        /* <DEDUP_REMOVED lines=144> */
	.type		precalc_xorwow_matrix,@object
	.size		precalc_xorwow_matrix,(precalc_xorwow_offset_matrix - precalc_xorwow_matrix)
precalc_xorwow_matrix:
        /* <DEDUP_REMOVED lines=6400> */
	.type		precalc_xorwow_offset_matrix,@object
	.size		precalc_xorwow_offset_matrix,(.L_1 - precalc_xorwow_offset_matrix)
precalc_xorwow_offset_matrix:
        /* <DEDUP_REMOVED lines=6400> */
.L_1:


//--------------------- .nv.shared.reserved.0     --------------------------
	.section	.nv.shared.reserved.0,"aw",@nobits
	.weak		__nv_reservedSMEM_offset_0_alias
	.size		__nv_reservedSMEM_offset_0_alias, 0, 64
	.other		__nv_reservedSMEM_offset_0_alias,@"STO_CUDA_RESERVED_SHARED STV_DEFAULT"
__nv_reservedSMEM_offset_0_alias:
	.zero		0
	.zero		64


//--------------------- .nv.constant0._Z12computeArrayPii --------------------------
	.section	.nv.constant0._Z12computeArrayPii,"a",@progbits
	.sectionflags	@""
	.align	4
.nv.constant0._Z12computeArrayPii:
	.zero		908


//--------------------- SYMBOLS --------------------------

	.type		.nv.reservedSmem.offset0,@object
	.size		.nv.reservedSmem.offset0,0x4
